	.headerflags	@"EF_CUDA_TEXMODE_UNIFIED EF_CUDA_64BIT_ADDRESS EF_CUDA_ACCELERATORS EF_CUDA_SM90 EF_CUDA_VIRTUAL_SM(EF_CUDA_SM90)"
	.elftype	@"ET_EXEC"


//--------------------- .nv.info                  --------------------------
	.section	.nv.info,"",@"SHT_CUDA_INFO"
	.align	4


	//----- nvinfo : EIATTR_REGCOUNT
	.align		4
        /*0000*/ 	.byte	0x04, 0x2f
        /*0002*/ 	.short	(.L_1 - .L_0)
	.align		4
.L_0:
        /*0004*/ 	.word	index@(triton_poi_fused_mul_sigmoid_36)
        /*0008*/ 	.word	0x0000001f


	//----- nvinfo : EIATTR_MIN_STACK_SIZE
	.align		4
.L_1:
        /*000c*/ 	.byte	0x04, 0x12
        /*000e*/ 	.short	(.L_3 - .L_2)
	.align		4
.L_2:
        /*0010*/ 	.word	index@(triton_poi_fused_mul_sigmoid_36)
        /*0014*/ 	.word	0x00000000


	//----- nvinfo : EIATTR_FRAME_SIZE
	.align		4
.L_3:
        /*0018*/ 	.byte	0x04, 0x11
        /*001a*/ 	.short	(.L_5 - .L_4)
	.align		4
.L_4:
        /*001c*/ 	.word	index@(triton_poi_fused_mul_sigmoid_36)
        /*0020*/ 	.word	0x00000000


	//----- nvinfo : EIATTR_MIN_STACK_SIZE
	.align		4
.L_5:
        /*0024*/ 	.byte	0x04, 0x12
        /*0026*/ 	.short	(.L_7 - .L_6)
	.align		4
.L_6:
        /*0028*/ 	.word	index@(triton_poi_fused_mul_sigmoid_36)
        /*002c*/ 	.word	0x00000000
.L_7:


//--------------------- .nv.info.triton_poi_fused_mul_sigmoid_36 --------------------------
	.section	.nv.info.triton_poi_fused_mul_sigmoid_36,"",@"SHT_CUDA_INFO"
	.sectionflags	@""
	.align	4


	//----- nvinfo : EIATTR_CUDA_API_VERSION
	.align		4
        /*0000*/ 	.byte	0x04, 0x37
        /*0002*/ 	.short	(.L_9 - .L_8)
.L_8:
        /*0004*/ 	.word	0x0000007c


	//----- nvinfo : EIATTR_KPARAM_INFO
	.align		4
.L_9:
        /*0008*/ 	.byte	0x04, 0x17
        /*000a*/ 	.short	(.L_11 - .L_10)
.L_10:
        /*000c*/ 	.word	0x00000000
        /*0010*/ 	.short	0x0002
        /*0012*/ 	.short	0x0010
        /*0014*/ 	.byte	0x00, 0xf0, 0x11, 0x00


	//----- nvinfo : EIATTR_KPARAM_INFO
	.align		4
.L_11:
        /*0018*/ 	.byte	0x04, 0x17
        /*001a*/ 	.short	(.L_13 - .L_12)
.L_12:
        /*001c*/ 	.word	0x00000000
        /*0020*/ 	.short	0x0001
        /*0022*/ 	.short	0x0008
        /*0024*/ 	.byte	0x00, 0xf4, 0x21, 0x00


	//----- nvinfo : EIATTR_KPARAM_INFO
	.align		4
.L_13:
        /*0028*/ 	.byte	0x04, 0x17
        /*002a*/ 	.short	(.L_15 - .L_14)
.L_14:
        /*002c*/ 	.word	0x00000000
        /*0030*/ 	.short	0x0000
        /*0032*/ 	.short	0x0000
        /*0034*/ 	.byte	0x00, 0xf4, 0x21, 0x00


	//----- nvinfo : EIATTR_SPARSE_MMA_MASK
	.align		4
.L_15:
        /*0038*/ 	.byte	0x03, 0x50
        /*003a*/ 	.short	0x0000


	//----- nvinfo : EIATTR_MAXREG_COUNT
	.align		4
        /*003c*/ 	.byte	0x03, 0x1b
        /*003e*/ 	.short	0x00ff


	//----- nvinfo : EIATTR_EXIT_INSTR_OFFSETS
	.align		4
        /*0040*/ 	.byte	0x04, 0x1c
        /*0042*/ 	.short	(.L_17 - .L_16)


	//   ....[0]....
.L_16:
        /*0044*/ 	.word	0x00000f90


	//   ....[1]....
        /*0048*/ 	.word	0x00000fb0


	//----- nvinfo : EIATTR_REQNTID
	.align		4
.L_17:
        /*004c*/ 	.byte	0x04, 0x10
        /*004e*/ 	.short	(.L_19 - .L_18)
.L_18:
        /*0050*/ 	.word	0x00000080
        /*0054*/ 	.word	0x00000001
        /*0058*/ 	.word	0x00000001


	//----- nvinfo : EIATTR_CBANK_PARAM_SIZE
	.align		4
.L_19:
        /*005c*/ 	.byte	0x03, 0x19
        /*005e*/ 	.short	0x0014


	//----- nvinfo : EIATTR_PARAM_CBANK
	.align		4
        /*0060*/ 	.byte	0x04, 0x0a
        /*0062*/ 	.short	(.L_21 - .L_20)
	.align		4
.L_20:
        /*0064*/ 	.word	index@(.nv.constant0.triton_poi_fused_mul_sigmoid_36)
        /*0068*/ 	.short	0x0210
        /*006a*/ 	.short	0x0014


	//----- nvinfo : EIATTR_SW_WAR
	.align		4
.L_21:
        /*006c*/ 	.byte	0x04, 0x36
        /*006e*/ 	.short	(.L_23 - .L_22)
.L_22:
        /*0070*/ 	.word	0x00000008
.L_23:


//--------------------- .nv.callgraph             --------------------------
	.section	.nv.callgraph,"",@"SHT_CUDA_CALLGRAPH"
	.align	4
	.sectionentsize	8
	.align		4
        /*0000*/ 	.word	0x00000000
	.align		4
        /*0004*/ 	.word	0xffffffff
	.align		4
        /*0008*/ 	.word	0x00000000
	.align		4
        /*000c*/ 	.word	0xfffffffe
	.align		4
        /*0010*/ 	.word	0x00000000
	.align		4
        /*0014*/ 	.word	0xfffffffd
	.align		4
        /*0018*/ 	.word	0x00000000
	.align		4
        /*001c*/ 	.word	0xfffffffc


//--------------------- .text.triton_poi_fused_mul_sigmoid_36 --------------------------
	.section	.text.triton_poi_fused_mul_sigmoid_36,"ax",@progbits
	.align	128
        .global         triton_poi_fused_mul_sigmoid_36
        .type           triton_poi_fused_mul_sigmoid_36,@function
        .size           triton_poi_fused_mul_sigmoid_36,(.L_x_1 - triton_poi_fused_mul_sigmoid_36)
        .other          triton_poi_fused_mul_sigmoid_36,@"STO_CUDA_ENTRY STV_DEFAULT"
triton_poi_fused_mul_sigmoid_36:
.text.triton_poi_fused_mul_sigmoid_36:
[----:B------:R-:W0:Y:S02]  /*0000*/  LDC R1, c[0x0][0x28] ;  /* 0x00000a00ff017b82 */ /* 0x000e240000000800 */
[----:B------:R-:W1:Y:S01]  /*0010*/  S2R R0, SR_TID.X ;  /* 0x0000000000007919 */ /* 0x000e620000002100 */
[----:B------:R-:W2:Y:S01]  /*0020*/  LDC.64 R2, c[0x0][0x210] ;  /* 0x00008400ff027b82 */ /* 0x000ea20000000a00 */
[----:B------:R-:W-:Y:S02]  /*0030*/  CS2R R12, SRZ ;  /* 0x00000000000c7805 */ /* 0x000fe4000001ff00 */
[----:B------:R-:W-:Y:S01]  /*0040*/  CS2R R14, SRZ ;  /* 0x00000000000e7805 */ /* 0x000fe2000001ff00 */
[----:B------:R-:W3:Y:S01]  /*0050*/  S2R R9, SR_CTAID.X ;  /* 0x0000000000097919 */ /* 0x000ee20000002500 */
[----:B------:R-:W-:-:S03]  /*0060*/  ULDC.64 UR4, c[0x0][0x208] ;  /* 0x0000820000047ab9 */ /* 0x000fc60000000a00 */
[----:B------:R-:W4:Y:S01]  /*0070*/  LDC.64 R4, c[0x0][0x218] ;  /* 0x00008600ff047b82 */ /* 0x000f220000000a00 */
[----:B-1----:R-:W-:-:S04]  /*0080*/  SHF.L.U32 R0, R0, 0x2, RZ ;  /* 0x0000000200007819 */ /* 0x002fc800000006ff */
[----:B------:R-:W-:-:S04]  /*0090*/  LOP3.LUT R0, R0, 0x1fc, RZ, 0xc0, !PT ;  /* 0x000001fc00007812 */ /* 0x000fc800078ec0ff */
[----:B---3--:R-:W-:-:S04]  /*00a0*/  LEA R9, R9, R0, 0xa ;  /* 0x0000000009097211 */ /* 0x008fc800078e50ff */
[C---:B------:R-:W-:Y:S01]  /*00b0*/  ISETP.GE.AND P1, PT, R9.reuse, 0x10800, PT ;  /* 0x000108000900780c */ /* 0x040fe20003f26270 */
[----:B--2---:R-:W-:-:S04]  /*00c0*/  IMAD.WIDE R2, R9, 0x4, R2 ;  /* 0x0000000409027825 */ /* 0x004fc800078e0202 */
[----:B------:R-:W-:-:S05]  /*00d0*/  IMAD.HI R0, R9, 0x3e0f83e1, RZ ;  /* 0x3e0f83e109007827 */ /* 0x000fca00078e02ff */
[----:B------:R-:W-:-:S03]  /*00e0*/  SHF.R.U32.HI R7, RZ, 0x1f, R0 ;  /* 0x0000001fff077819 */ /* 0x000fc60000011600 */
[----:B------:R-:W2:Y:S01]  /*00f0*/  @!P1 LDG.E.128 R12, desc[UR4][R2.64] ;  /* 0x00000004020c9981 */ /* 0x000ea2000c1e1d00 */
[CC--:B------:R-:W-:Y:S02]  /*0100*/  LEA.HI.SX32 R6, R0.reuse, R7.reuse, 0x18 ;  /* 0x0000000700067211 */ /* 0x0c0fe400078fc2ff */
[----:B------:R-:W-:Y:S02]  /*0110*/  CS2R R16, SRZ ;  /* 0x0000000000107805 */ /* 0x000fe4000001ff00 */
[----:B------:R-:W-:Y:S02]  /*0120*/  LEA.HI.SX32 R7, R0, R7, 0x14 ;  /* 0x0000000700077211 */ /* 0x000fe400078fa2ff */
[----:B------:R-:W-:Y:S01]  /*0130*/  CS2R R18, SRZ ;  /* 0x0000000000127805 */ /* 0x000fe2000001ff00 */
[----:B------:R-:W-:-:S04]  /*0140*/  IMAD R6, R6, -0x420, R9 ;  /* 0xfffffbe006067824 */ /* 0x000fc800078e0209 */
[----:B------:R-:W-:-:S04]  /*0150*/  IMAD R7, R7, 0x420, R6 ;  /* 0x0000042007077824 */ /* 0x000fc800078e0206 */
[----:B----4-:R-:W-:-:S05]  /*0160*/  IMAD.WIDE R6, R7, 0x4, R4 ;  /* 0x0000000407067825 */ /* 0x010fca00078e0204 */
[----:B------:R1:W3:Y:S01]  /*0170*/  @!P1 LDG.E.EL.128 R16, desc[UR4][R6.64] ;  /* 0x0000000406109981 */ /* 0x0002e2000c2e1d00 */
[----:B------:R-:W-:-:S04]  /*0180*/  IADD3 R9, R9, 0x200, RZ ;  /* 0x0000020009097810 */ /* 0x000fc80007ffe0ff */
[C---:B------:R-:W-:Y:S01]  /*0190*/  ISETP.GE.AND P0, PT, R9.reuse, 0x10800, PT ;  /* 0x000108000900780c */ /* 0x040fe20003f06270 */
[----:B------:R-:W-:-:S05]  /*01a0*/  IMAD.HI R0, R9, 0x3e0f83e1, RZ ;  /* 0x3e0f83e109007827 */ /* 0x000fca00078e02ff */
[----:B------:R-:W-:-:S04]  /*01b0*/  SHF.R.U32.HI R11, RZ, 0x1f, R0 ;  /* 0x0000001fff0b7819 */ /* 0x000fc80000011600 */
[CC--:B------:R-:W-:Y:S02]  /*01c0*/  LEA.HI.SX32 R8, R0.reuse, R11.reuse, 0x18 ;  /* 0x0000000b00087211 */ /* 0x0c0fe400078fc2ff */
[----:B------:R-:W-:-:S03]  /*01d0*/  LEA.HI.SX32 R11, R0, R11, 0x14 ;  /* 0x0000000b000b7211 */ /* 0x000fc600078fa2ff */
[----:B------:R-:W-:-:S04]  /*01e0*/  IMAD R8, R8, -0x420, R9 ;  /* 0xfffffbe008087824 */ /* 0x000fc800078e0209 */
[----:B------:R-:W-:Y:S01]  /*01f0*/  IMAD R11, R11, 0x420, R8 ;  /* 0x000004200b0b7824 */ /* 0x000fe200078e0208 */
[----:B------:R-:W-:-:S03]  /*0200*/  CS2R R8, SRZ ;  /* 0x0000000000087805 */ /* 0x000fc6000001ff00 */
[----:B------:R-:W-:Y:S01]  /*0210*/  IMAD.WIDE R20, R11, 0x4, R4 ;  /* 0x000000040b147825 */ /* 0x000fe200078e0204 */
[----:B------:R-:W-:-:S06]  /*0220*/  CS2R R10, SRZ ;  /* 0x00000000000a7805 */ /* 0x000fcc000001ff00 */
[----:B------:R4:W5:Y:S01]  /*0230*/  @!P0 LDG.E.EL.128 R8, desc[UR4][R20.64] ;  /* 0x0000000414088981 */ /* 0x000962000c2e1d00 */
[----:B------:R-:W-:Y:S02]  /*0240*/  CS2R R4, SRZ ;  /* 0x0000000000047805 */ /* 0x000fe4000001ff00 */
[----:B-1----:R-:W-:-:S06]  /*0250*/  CS2R R6, SRZ ;  /* 0x0000000000067805 */ /* 0x002fcc000001ff00 */
[----:B------:R-:W5:Y:S01]  /*0260*/  @!P0 LDG.E.128 R4, desc[UR4][R2.64+0x800] ;  /* 0x0008000402048981 */ /* 0x000f62000c1e1d00 */
[----:B--2---:R-:W-:-:S04]  /*0270*/  FADD R0, RZ, -R12 ;  /* 0x8000000cff007221 */ /* 0x004fc80000000000 */
[----:B------:R-:W-:Y:S01]  /*0280*/  FMUL R22, R0, 1.4426950216293334961 ;  /* 0x3fb8aa3b00167820 */ /* 0x000fe20000400000 */
[----:B------:R-:W-:-:S04]  /*0290*/  FADD R0, RZ, -R13 ;  /* 0x8000000dff007221 */ /* 0x000fc80000000000 */
[----:B------:R-:W-:Y:S01]  /*02a0*/  FSETP.GEU.AND P3, PT, R22, -126, PT ;  /* 0xc2fc00001600780b */ /* 0x000fe20003f6e000 */
[----:B------:R-:W-:Y:S01]  /*02b0*/  FMUL R23, R0, 1.4426950216293334961 ;  /* 0x3fb8aa3b00177820 */ /* 0x000fe20000400000 */
[----:B------:R-:W-:-:S04]  /*02c0*/  FADD R0, RZ, -R14 ;  /* 0x8000000eff007221 */ /* 0x000fc80000000000 */
[----:B------:R-:W-:Y:S01]  /*02d0*/  FSETP.GEU.AND P5, PT, R23, -126, PT ;  /* 0xc2fc00001700780b */ /* 0x000fe20003fae000 */
[----:B----4-:R-:W-:Y:S01]  /*02e0*/  FMUL R20, R0, 1.4426950216293334961 ;  /* 0x3fb8aa3b00147820 */ /* 0x010fe20000400000 */
[----:B------:R-:W-:Y:S01]  /*02f0*/  FADD R0, RZ, -R15 ;  /* 0x8000000fff007221 */ /* 0x000fe20000000000 */
[----:B---3--:R-:W-:Y:S01]  /*0300*/  FADD R17, RZ, -R17 ;  /* 0x80000011ff117221 */ /* 0x008fe20000000000 */
[----:B------:R-:W-:Y:S02]  /*0310*/  FADD R16, RZ, -R16 ;  /* 0x80000010ff107221 */ /* 0x000fe40000000000 */
[----:B------:R-:W-:Y:S01]  /*0320*/  FMUL R0, R0, 1.4426950216293334961 ;  /* 0x3fb8aa3b00007820 */ /* 0x000fe20000400000 */
[----:B------:R-:W-:Y:S01]  /*0330*/  @!P3 FMUL R22, R22, 0.5 ;  /* 0x3f0000001616b820 */ /* 0x000fe20000400000 */
[----:B------:R-:W-:Y:S01]  /*0340*/  FMUL R24, R17, 1.4426950216293334961 ;  /* 0x3fb8aa3b11187820 */ /* 0x000fe20000400000 */
[----:B------:R-:W-:Y:S01]  /*0350*/  FMUL R16, R16, 1.4426950216293334961 ;  /* 0x3fb8aa3b10107820 */ /* 0x000fe20000400000 */
[----:B------:R-:W-:Y:S01]  /*0360*/  FSETP.GEU.AND P6, PT, R20, -126, PT ;  /* 0xc2fc00001400780b */ /* 0x000fe20003fce000 */
[----:B------:R-:W-:-:S02]  /*0370*/  FADD R18, RZ, -R18 ;  /* 0x80000012ff127221 */ /* 0x000fc40000000000 */
[----:B------:R-:W1:Y:S01]  /*0380*/  MUFU.EX2 R22, R22 ;  /* 0x0000001600167308 */ /* 0x000e620000000800 */
[----:B------:R-:W-:Y:S01]  /*0390*/  @!P5 FMUL R23, R23, 0.5 ;  /* 0x3f0000001717d820 */ /* 0x000fe20000400000 */
[----:B------:R-:W-:Y:S01]  /*03a0*/  FSETP.GEU.AND P4, PT, R24, -126, PT ;  /* 0xc2fc00001800780b */ /* 0x000fe20003f8e000 */
[----:B------:R-:W-:Y:S01]  /*03b0*/  FMUL R28, R18, 1.4426950216293334961 ;  /* 0x3fb8aa3b121c7820 */ /* 0x000fe20000400000 */
[----:B------:R-:W-:-:S04]  /*03c0*/  FSETP.GEU.AND P2, PT, R16, -126, PT ;  /* 0xc2fc00001000780b */ /* 0x000fc80003f4e000 */
[----:B------:R-:W2:Y:S02]  /*03d0*/  MUFU.EX2 R23, R23 ;  /* 0x0000001700177308 */ /* 0x000ea40000000800 */
[----:B------:R-:W-:Y:S01]  /*03e0*/  @!P6 FMUL R20, R20, 0.5 ;  /* 0x3f0000001414e820 */ /* 0x000fe20000400000 */
[----:B-1----:R-:W-:Y:S01]  /*03f0*/  @!P3 FMUL R22, R22, R22 ;  /* 0x000000161616b220 */ /* 0x002fe20000400000 */
[----:B------:R-:W-:-:S03]  /*0400*/  FSETP.GEU.AND P3, PT, R0, -126, PT ;  /* 0xc2fc00000000780b */ /* 0x000fc60003f6e000 */
[----:B------:R-:W-:Y:S02]  /*0410*/  @!P4 FMUL R24, R24, 0.5 ;  /* 0x3f0000001818c820 */ /* 0x000fe40000400000 */
[----:B------:R-:W-:Y:S01]  /*0420*/  @!P2 FMUL R16, R16, 0.5 ;  /* 0x3f0000001010a820 */ /* 0x000fe20000400000 */
[----:B------:R-:W1:Y:S01]  /*0430*/  MUFU.EX2 R20, R20 ;  /* 0x0000001400147308 */ /* 0x000e620000000800 */
[----:B------:R-:W-:Y:S01]  /*0440*/  FADD R22, R22, 1 ;  /* 0x3f80000016167421 */ /* 0x000fe20000000000 */
[----:B--2---:R-:W-:-:S04]  /*0450*/  @!P5 FMUL R23, R23, R23 ;  /* 0x000000171717d220 */ /* 0x004fc80000400000 */
[----:B------:R-:W-:Y:S01]  /*0460*/  FSETP.GT.AND P5, PT, R22, 8.50705917302346158658e+37, PT ;  /* 0x7e8000001600780b */ /* 0x000fe20003fa4000 */
[----:B-----5:R-:W-:Y:S01]  /*0470*/  FADD R18, RZ, -R8 ;  /* 0x80000008ff127221 */ /* 0x020fe20000000000 */
[----:B------:R-:W2:Y:S01]  /*0480*/  MUFU.EX2 R24, R24 ;  /* 0x0000001800187308 */ /* 0x000ea20000000800 */
[----:B------:R-:W-:Y:S01]  /*0490*/  FADD R21, R23, 1 ;  /* 0x3f80000017157421 */ /* 0x000fe20000000000 */
[----:B------:R-:W-:Y:S01]  /*04a0*/  @!P3 FMUL R0, R0, 0.5 ;  /* 0x3f0000000000b820 */ /* 0x000fe20000400000 */
[----:B------:R-:W-:Y:S01]  /*04b0*/  FMUL R18, R18, 1.4426950216293334961 ;  /* 0x3fb8aa3b12127820 */ /* 0x000fe20000400000 */
[----:B------:R-:W-:Y:S01]  /*04c0*/  FADD R9, RZ, -R9 ;  /* 0x80000009ff097221 */ /* 0x000fe20000000000 */
[----:B------:R-:W-:Y:S01]  /*04d0*/  FADD R10, RZ, -R10 ;  /* 0x8000000aff0a7221 */ /* 0x000fe20000000000 */
[----:B-1----:R-:W-:Y:S02]  /*04e0*/  @!P6 FMUL R20, R20, R20 ;  /* 0x000000141414e220 */ /* 0x002fe40000400000 */
[----:B------:R-:W1:Y:S01]  /*04f0*/  MUFU.EX2 R16, R16 ;  /* 0x0000001000107308 */ /* 0x000e620000000800 */
[----:B------:R-:W-:-:S02]  /*0500*/  FSETP.GT.AND P6, PT, R21, 8.50705917302346158658e+37, PT ;  /* 0x7e8000001500780b */ /* 0x000fc40003fc4000 */
[----:B------:R-:W-:Y:S01]  /*0510*/  @P5 FMUL R22, R22, 0.25 ;  /* 0x3e80000016165820 */ /* 0x000fe20000400000 */
[----:B------:R-:W-:Y:S01]  /*0520*/  FADD R17, R20, 1 ;  /* 0x3f80000014117421 */ /* 0x000fe20000000000 */
[----:B--2---:R-:W-:-:S03]  /*0530*/  @!P4 FMUL R24, R24, R24 ;  /* 0x000000181818c220 */ /* 0x004fc60000400000 */
[----:B------:R2:W3:Y:S01]  /*0540*/  MUFU.EX2 R23, R0 ;  /* 0x0000000000177308 */ /* 0x0004e20000000800 */
[----:B------:R-:W-:-:S05]  /*0550*/  FADD R24, R24, 1 ;  /* 0x3f80000018187421 */ /* 0x000fca0000000000 */
[----:B------:R-:W-:Y:S01]  /*0560*/  @P6 FMUL R21, R21, 0.25 ;  /* 0x3e80000015156820 */ /* 0x000fe20000400000 */
[----:B-1----:R-:W-:Y:S01]  /*0570*/  @!P2 FMUL R16, R16, R16 ;  /* 0x000000101010a220 */ /* 0x002fe20000400000 */
[----:B------:R1:W-:Y:S01]  /*0580*/  MUFU.RCP R20, R22 ;  /* 0x0000001600147308 */ /* 0x0003e20000001000 */
[----:B--2---:R-:W-:Y:S01]  /*0590*/  HFMA2.MMA R0, -RZ, RZ, 1.625, 0 ;  /* 0x3e800000ff007435 */ /* 0x004fe200000001ff */
[----:B------:R-:W-:Y:S01]  /*05a0*/  FSETP.GT.AND P2, PT, R17, 8.50705917302346158658e+37, PT ;  /* 0x7e8000001100780b */ /* 0x000fe20003f44000 */
[----:B------:R-:W-:Y:S01]  /*05b0*/  FADD R26, R16, 1 ;  /* 0x3f800000101a7421 */ /* 0x000fe20000000000 */
[----:B---3--:R-:W-:Y:S01]  /*05c0*/  @!P3 FMUL R23, R23, R23 ;  /* 0x000000171717b220 */ /* 0x008fe20000400000 */
[----:B------:R-:W-:Y:S01]  /*05d0*/  FSETP.GT.AND P3, PT, R24, 8.50705917302346158658e+37, PT ;  /* 0x7e8000001800780b */ /* 0x000fe20003f64000 */
[----:B-1----:R-:W-:Y:S02]  /*05e0*/  FADD R22, RZ, -R19 ;  /* 0x80000013ff167221 */ /* 0x002fe40000000000 */
[----:B------:R-:W-:Y:S01]  /*05f0*/  FSETP.GT.AND P4, PT, R26, 8.50705917302346158658e+37, PT ;  /* 0x7e8000001a00780b */ /* 0x000fe20003f84000 */
[----:B------:R-:W-:-:S02]  /*0600*/  FADD R23, R23, 1 ;  /* 0x3f80000017177421 */ /* 0x000fc40000000000 */
[----:B------:R-:W-:Y:S01]  /*0610*/  FSEL R25, R0, 1, P3 ;  /* 0x3f80000000197808 */ /* 0x000fe20001800000 */
[----:B------:R-:W-:Y:S01]  /*0620*/  FMUL R22, R22, 1.4426950216293334961 ;  /* 0x3fb8aa3b16167820 */ /* 0x000fe20000400000 */
[----:B------:R-:W-:Y:S01]  /*0630*/  MUFU.RCP R21, R21 ;  /* 0x0000001500157308 */ /* 0x000fe20000001000 */
[C---:B------:R-:W-:Y:S01]  /*0640*/  FSEL R16, R0.reuse, 1, P4 ;  /* 0x3f80000000107808 */ /* 0x040fe20002000000 */
[----:B------:R-:W-:Y:S01]  /*0650*/  @P2 FMUL R17, R17, 0.25 ;  /* 0x3e80000011112820 */ /* 0x000fe20000400000 */
[----:B------:R-:W-:Y:S02]  /*0660*/  FSEL R19, R0, 1, P5 ;  /* 0x3f80000000137808 */ /* 0x000fe40002800000 */
[----:B------:R-:W-:Y:S01]  /*0670*/  FSETP.GEU.AND P5, PT, R28, -126, PT ;  /* 0xc2fc00001c00780b */ /* 0x000fe20003fae000 */
[----:B------:R-:W-:Y:S01]  /*0680*/  @P3 FMUL R24, R24, 0.25 ;  /* 0x3e80000018183820 */ /* 0x000fe20000400000 */
[----:B------:R-:W-:Y:S01]  /*0690*/  FSETP.GEU.AND P3, PT, R22, -126, PT ;  /* 0xc2fc00001600780b */ /* 0x000fe20003f6e000 */
[----:B------:R-:W-:Y:S01]  /*06a0*/  @P4 FMUL R26, R26, 0.25 ;  /* 0x3e8000001a1a4820 */ /* 0x000fe20000400000 */
[----:B------:R-:W-:Y:S01]  /*06b0*/  FSETP.GT.AND P4, PT, R23, 8.50705917302346158658e+37, PT ;  /* 0x7e8000001700780b */ /* 0x000fe20003f84000 */
[----:B------:R-:W-:Y:S08]  /*06c0*/  MUFU.RCP R17, R17 ;  /* 0x0000001100117308 */ /* 0x000ff00000001000 */
[----:B------:R-:W-:Y:S01]  /*06d0*/  @!P5 FMUL R28, R28, 0.5 ;  /* 0x3f0000001c1cd820 */ /* 0x000fe20000400000 */
[----:B------:R1:W2:Y:S01]  /*06e0*/  MUFU.RCP R27, R26 ;  /* 0x0000001a001b7308 */ /* 0x0002a20000001000 */
[----:B------:R-:W-:-:S02]  /*06f0*/  @!P3 FMUL R22, R22, 0.5 ;  /* 0x3f0000001616b820 */ /* 0x000fc40000400000 */
[----:B------:R-:W-:-:S05]  /*0700*/  @P4 FMUL R23, R23, 0.25 ;  /* 0x3e80000017174820 */ /* 0x000fca0000400000 */
[----:B------:R-:W3:Y:S01]  /*0710*/  MUFU.RCP R24, R24 ;  /* 0x0000001800187308 */ /* 0x000ee20000001000 */
[----:B-1----:R-:W-:Y:S01]  /*0720*/  FADD R26, RZ, -R4 ;  /* 0x80000004ff1a7221 */ /* 0x002fe20000000000 */
[----:B--2---:R-:W-:-:S06]  /*0730*/  FMUL R8, R27, R16 ;  /* 0x000000101b087220 */ /* 0x004fcc0000400000 */
[----:B------:R-:W1:Y:S01]  /*0740*/  MUFU.RCP R23, R23 ;  /* 0x0000001700177308 */ /* 0x000e620000001000 */
[----:B------:R-:W-:Y:S01]  /*0750*/  FSEL R27, R0, 1, P4 ;  /* 0x3f800000001b7808 */ /* 0x000fe20002000000 */
[----:B---3--:R-:W-:Y:S01]  /*0760*/  FMUL R16, R24, R25 ;  /* 0x0000001918107220 */ /* 0x008fe20000400000 */
[----:B------:R-:W-:Y:S01]  /*0770*/  FSEL R24, R0, 1, P6 ;  /* 0x3f80000000187808 */ /* 0x000fe20003000000 */
[----:B------:R-:W-:Y:S01]  /*0780*/  FMUL R25, R20, R19 ;  /* 0x0000001314197220 */ /* 0x000fe20000400000 */
[----:B------:R-:W-:-:S03]  /*0790*/  FSETP.GEU.AND P6, PT, R18, -126, PT ;  /* 0xc2fc00001200780b */ /* 0x000fc60003fce000 */
[----:B------:R-:W2:Y:S01]  /*07a0*/  MUFU.EX2 R28, R28 ;  /* 0x0000001c001c7308 */ /* 0x000ea20000000800 */
[----:B------:R-:W-:Y:S01]  /*07b0*/  FSEL R20, R0, 1, P2 ;  /* 0x3f80000000147808 */ /* 0x000fe20001000000 */
[----:B------:R-:W-:-:S04]  /*07c0*/  FMUL R24, R21, R24 ;  /* 0x0000001815187220 */ /* 0x000fc80000400000 */
[----:B------:R-:W-:Y:S01]  /*07d0*/  FMUL R19, R17, R20 ;  /* 0x0000001411137220 */ /* 0x000fe20000400000 */
[----:B------:R-:W-:Y:S01]  /*07e0*/  FMUL R17, R25, R12 ;  /* 0x0000000c19117220 */ /* 0x000fe20000400000 */
[----:B------:R3:W4:Y:S01]  /*07f0*/  MUFU.EX2 R21, R22 ;  /* 0x0000001600157308 */ /* 0x0007220000000800 */
[----:B------:R-:W-:Y:S01]  /*0800*/  FMUL R13, R24, R13 ;  /* 0x0000000d180d7220 */ /* 0x000fe20000400000 */
[----:B------:R-:W-:Y:S01]  /*0810*/  FADD R24, RZ, -R5 ;  /* 0x80000005ff187221 */ /* 0x000fe20000000000 */
[----:B-1----:R-:W-:Y:S01]  /*0820*/  FMUL R20, R23, R27 ;  /* 0x0000001b17147220 */ /* 0x002fe20000400000 */
[----:B------:R-:W-:Y:S01]  /*0830*/  @!P6 FMUL R18, R18, 0.5 ;  /* 0x3f0000001212e820 */ /* 0x000fe20000400000 */
[----:B------:R-:W-:Y:S01]  /*0840*/  FMUL R23, R26, 1.4426950216293334961 ;  /* 0x3fb8aa3b1a177820 */ /* 0x000fe20000400000 */
[----:B------:R-:W-:Y:S01]  /*0850*/  FMUL R14, R19, R14 ;  /* 0x0000000e130e7220 */ /* 0x000fe20000400000 */
[----:B--2---:R-:W-:Y:S01]  /*0860*/  @!P5 FMUL R28, R28, R28 ;  /* 0x0000001c1c1cd220 */ /* 0x004fe20000400000 */
[----:B------:R-:W1:Y:S01]  /*0870*/  MUFU.EX2 R12, R18 ;  /* 0x00000012000c7308 */ /* 0x000e620000000800 */
[----:B---3--:R-:W-:Y:S01]  /*0880*/  FMUL R22, R24, 1.4426950216293334961 ;  /* 0x3fb8aa3b18167820 */ /* 0x008fe20000400000 */
[----:B------:R-:W-:Y:S01]  /*0890*/  FSETP.GEU.AND P2, PT, R23, -126, PT ;  /* 0xc2fc00001700780b */ /* 0x000fe20003f4e000 */
[----:B------:R-:W-:Y:S01]  /*08a0*/  FMUL R24, R9, 1.4426950216293334961 ;  /* 0x3fb8aa3b09187820 */ /* 0x000fe20000400000 */
[----:B------:R-:W-:Y:S01]  /*08b0*/  FADD R25, RZ, -R7 ;  /* 0x80000007ff197221 */ /* 0x000fe20000000000 */
[----:B------:R-:W-:Y:S01]  /*08c0*/  FADD R28, R28, 1 ;  /* 0x3f8000001c1c7421 */ /* 0x000fe20000000000 */
[----:B------:R-:W-:Y:S01]  /*08d0*/  FSETP.GEU.AND P4, PT, R22, -126, PT ;  /* 0xc2fc00001600780b */ /* 0x000fe20003f8e000 */
[----:B----4-:R-:W-:Y:S01]  /*08e0*/  @!P3 FMUL R21, R21, R21 ;  /* 0x000000151515b220 */ /* 0x010fe20000400000 */
[----:B------:R-:W-:Y:S01]  /*08f0*/  FADD R26, RZ, -R6 ;  /* 0x80000006ff1a7221 */ /* 0x000fe20000000000 */
[----:B------:R-:W-:Y:S01]  /*0900*/  FMUL R15, R20, R15 ;  /* 0x0000000f140f7220 */ /* 0x000fe20000400000 */
[----:B------:R-:W-:Y:S01]  /*0910*/  FSETP.GT.AND P3, PT, R28, 8.50705917302346158658e+37, PT ;  /* 0x7e8000001c00780b */ /* 0x000fe20003f64000 */
[----:B------:R-:W-:Y:S01]  /*0920*/  FADD R21, R21, 1 ;  /* 0x3f80000015157421 */ /* 0x000fe20000000000 */
[----:B------:R-:W-:Y:S01]  /*0930*/  FMUL R26, R26, 1.4426950216293334961 ;  /* 0x3fb8aa3b1a1a7820 */ /* 0x000fe20000400000 */
[----:B------:R-:W-:Y:S01]  /*0940*/  FMUL R8, R17, R8 ;  /* 0x0000000811087220 */ /* 0x000fe20000400000 */
[----:B------:R-:W-:Y:S01]  /*0950*/  FSEL R20, R0, 1, P3 ;  /* 0x3f80000000147808 */ /* 0x000fe20001800000 */
[----:B-1----:R-:W-:Y:S01]  /*0960*/  @!P6 FMUL R12, R12, R12 ;  /* 0x0000000c0c0ce220 */ /* 0x002fe20000400000 */
[----:B------:R-:W-:Y:S01]  /*0970*/  FSETP.GT.AND P5, PT, R21, 8.50705917302346158658e+37, PT ;  /* 0x7e8000001500780b */ /* 0x000fe20003fa4000 */
[----:B------:R-:W-:Y:S01]  /*0980*/  @!P2 FMUL R23, R23, 0.5 ;  /* 0x3f0000001717a820 */ /* 0x000fe20000400000 */
[----:B------:R-:W-:Y:S01]  /*0990*/  FSETP.GEU.AND P6, PT, R24, -126, PT ;  /* 0xc2fc00001800780b */ /* 0x000fe20003fce000 */
[----:B------:R-:W-:Y:S01]  /*09a0*/  FADD R9, R12, 1 ;  /* 0x3f8000000c097421 */ /* 0x000fe20000000000 */
[----:B------:R-:W-:Y:S01]  /*09b0*/  FSEL R19, R0, 1, P5 ;  /* 0x3f80000000137808 */ /* 0x000fe20002800000 */
[----:B------:R-:W-:Y:S01]  /*09c0*/  @!P4 FMUL R22, R22, 0.5 ;  /* 0x3f0000001616c820 */ /* 0x000fe20000400000 */
[----:B------:R1:W2:Y:S01]  /*09d0*/  MUFU.EX2 R18, R23 ;  /* 0x0000001700127308 */ /* 0x0002a20000000800 */
[----:B------:R-:W-:Y:S01]  /*09e0*/  @P3 FMUL R28, R28, 0.25 ;  /* 0x3e8000001c1c3820 */ /* 0x000fe20000400000 */
[----:B------:R-:W-:-:S05]  /*09f0*/  FSETP.GEU.AND P3, PT, R26, -126, PT ;  /* 0xc2fc00001a00780b */ /* 0x000fca0003f6e000 */
[----:B------:R-:W-:Y:S01]  /*0a00*/  @P5 FMUL R21, R21, 0.25 ;  /* 0x3e80000015155820 */ /* 0x000fe20000400000 */
[----:B------:R-:W-:Y:S01]  /*0a10*/  FSETP.GT.AND P5, PT, R9, 8.50705917302346158658e+37, PT ;  /* 0x7e8000000900780b */ /* 0x000fe20003fa4000 */
[----:B------:R3:W4:Y:S01]  /*0a20*/  MUFU.EX2 R12, R22 ;  /* 0x00000016000c7308 */ /* 0x0007220000000800 */
[----:B-1----:R-:W-:Y:S01]  /*0a30*/  FMUL R23, R25, 1.4426950216293334961 ;  /* 0x3fb8aa3b19177820 */ /* 0x002fe20000400000 */
[----:B------:R-:W-:Y:S01]  /*0a40*/  FMUL R25, R10, 1.4426950216293334961 ;  /* 0x3fb8aa3b0a197820 */ /* 0x000fe20000400000 */
[----:B------:R-:W-:Y:S01]  /*0a50*/  FADD R10, RZ, -R11 ;  /* 0x8000000bff0a7221 */ /* 0x000fe20000000000 */
[----:B------:R-:W-:Y:S01]  /*0a60*/  @!P6 FMUL R24, R24, 0.5 ;  /* 0x3f0000001818e820 */ /* 0x000fe20000400000 */
[----:B--2---:R-:W-:Y:S02]  /*0a70*/  @!P2 FMUL R18, R18, R18 ;  /* 0x000000121212a220 */ /* 0x004fe40000400000 */
[----:B------:R-:W-:Y:S01]  /*0a80*/  FMUL R10, R10, 1.4426950216293334961 ;  /* 0x3fb8aa3b0a0a7820 */ /* 0x000fe20000400000 */
[----:B------:R-:W-:Y:S01]  /*0a90*/  FSETP.GEU.AND P2, PT, R23, -126, PT ;  /* 0xc2fc00001700780b */ /* 0x000fe20003f4e000 */
[----:B------:R-:W-:Y:S01]  /*0aa0*/  @!P3 FMUL R26, R26, 0.5 ;  /* 0x3f0000001a1ab820 */ /* 0x000fe20000400000 */
[----:B---3--:R-:W-:Y:S01]  /*0ab0*/  FSEL R22, R0, 1, P5 ;  /* 0x3f80000000167808 */ /* 0x008fe20002800000 */
[----:B------:R-:W1:Y:S01]  /*0ac0*/  MUFU.EX2 R24, R24 ;  /* 0x0000001800187308 */ /* 0x000e620000000800 */
[----:B------:R-:W-:Y:S01]  /*0ad0*/  @P5 FMUL R9, R9, 0.25 ;  /* 0x3e80000009095820 */ /* 0x000fe20000400000 */
[----:B------:R-:W-:Y:S01]  /*0ae0*/  FSETP.GEU.AND P5, PT, R25, -126, PT ;  /* 0xc2fc00001900780b */ /* 0x000fe20003fae000 */
[----:B------:R-:W-:Y:S01]  /*0af0*/  FADD R18, R18, 1 ;  /* 0x3f80000012127421 */ /* 0x000fe20000000000 */
[----:B----4-:R-:W-:Y:S01]  /*0b00*/  @!P4 FMUL R12, R12, R12 ;  /* 0x0000000c0c0cc220 */ /* 0x010fe20000400000 */
[----:B------:R-:W-:-:S03]  /*0b10*/  FSETP.GEU.AND P4, PT, R10, -126, PT ;  /* 0xc2fc00000a00780b */ /* 0x000fc60003f8e000 */
[----:B------:R-:W2:Y:S01]  /*0b20*/  MUFU.EX2 R11, R26 ;  /* 0x0000001a000b7308 */ /* 0x000ea20000000800 */
[----:B------:R-:W-:Y:S01]  /*0b30*/  FADD R12, R12, 1 ;  /* 0x3f8000000c0c7421 */ /* 0x000fe20000000000 */
[----:B------:R-:W-:-:S05]  /*0b40*/  @!P2 FMUL R23, R23, 0.5 ;  /* 0x3f0000001717a820 */ /* 0x000fca0000400000 */
[----:B------:R-:W-:Y:S01]  /*0b50*/  @!P5 FMUL R25, R25, 0.5 ;  /* 0x3f0000001919d820 */ /* 0x000fe20000400000 */
[----:B------:R-:W3:Y:S01]  /*0b60*/  MUFU.EX2 R23, R23 ;  /* 0x0000001700177308 */ /* 0x000ee20000000800 */
[----:B-1----:R-:W-:Y:S01]  /*0b70*/  @!P6 FMUL R24, R24, R24 ;  /* 0x000000181818e220 */ /* 0x002fe20000400000 */
[----:B------:R-:W-:Y:S01]  /*0b80*/  @!P4 FMUL R10, R10, 0.5 ;  /* 0x3f0000000a0ac820 */ /* 0x000fe20000400000 */
[----:B------:R-:W-:Y:S02]  /*0b90*/  FSETP.GT.AND P6, PT, R18, 8.50705917302346158658e+37, PT ;  /* 0x7e8000001200780b */ /* 0x000fe40003fc4000 */
[----:B------:R-:W-:Y:S01]  /*0ba0*/  FADD R24, R24, 1 ;  /* 0x3f80000018187421 */ /* 0x000fe20000000000 */
[----:B--2---:R-:W-:Y:S02]  /*0bb0*/  @!P3 FMUL R11, R11, R11 ;  /* 0x0000000b0b0bb220 */ /* 0x004fe40000400000 */
[----:B------:R-:W1:Y:S01]  /*0bc0*/  MUFU.EX2 R25, R25 ;  /* 0x0000001900197308 */ /* 0x000e620000000800 */
[----:B------:R-:W-:Y:S01]  /*0bd0*/  FSETP.GT.AND P3, PT, R12, 8.50705917302346158658e+37, PT ;  /* 0x7e8000000c00780b */ /* 0x000fe20003f64000 */
[----:B---3--:R-:W-:-:S06]  /*0be0*/  @!P2 FMUL R23, R23, R23 ;  /* 0x000000171717a220 */ /* 0x008fcc0000400000 */
[----:B------:R-:W2:Y:S01]  /*0bf0*/  MUFU.EX2 R10, R10 ;  /* 0x0000000a000a7308 */ /* 0x000ea20000000800 */
[----:B------:R-:W-:Y:S01]  /*0c00*/  @P6 FMUL R18, R18, 0.25 ;  /* 0x3e80000012126820 */ /* 0x000fe20000400000 */
[----:B------:R-:W-:-:S04]  /*0c10*/  FADD R23, R23, 1 ;  /* 0x3f80000017177421 */ /* 0x000fc80000000000 */
[----:B------:R-:W-:Y:S01]  /*0c20*/  @P3 FMUL R12, R12, 0.25 ;  /* 0x3e8000000c0c3820 */ /* 0x000fe20000400000 */
[----:B-1----:R-:W-:Y:S01]  /*0c30*/  @!P5 FMUL R25, R25, R25 ;  /* 0x000000191919d220 */ /* 0x002fe20000400000 */
[----:B------:R-:W1:Y:S01]  /*0c40*/  MUFU.RCP R27, R28 ;  /* 0x0000001c001b7308 */ /* 0x000e620000001000 */
[----:B------:R-:W-:Y:S02]  /*0c50*/  FSETP.GT.AND P5, PT, R24, 8.50705917302346158658e+37, PT ;  /* 0x7e8000001800780b */ /* 0x000fe40003fa4000 */
[----:B------:R-:W-:Y:S01]  /*0c60*/  FADD R25, R25, 1 ;  /* 0x3f80000019197421 */ /* 0x000fe20000000000 */
[----:B--2---:R-:W-:-:S04]  /*0c70*/  @!P4 FMUL R10, R10, R10 ;  /* 0x0000000a0a0ac220 */ /* 0x004fc80000400000 */
[----:B------:R-:W2:Y:S01]  /*0c80*/  MUFU.RCP R26, R21 ;  /* 0x00000015001a7308 */ /* 0x000ea20000001000 */
[----:B------:R-:W-:Y:S01]  /*0c90*/  FSETP.GT.AND P4, PT, R25, 8.50705917302346158658e+37, PT ;  /* 0x7e8000001900780b */ /* 0x000fe20003f84000 */
[----:B------:R-:W-:-:S04]  /*0ca0*/  FADD R10, R10, 1 ;  /* 0x3f8000000a0a7421 */ /* 0x000fc80000000000 */
[----:B------:R-:W-:Y:S01]  /*0cb0*/  @P5 FMUL R24, R24, 0.25 ;  /* 0x3e80000018185820 */ /* 0x000fe20000400000 */
[----:B-1----:R-:W-:Y:S01]  /*0cc0*/  FMUL R27, R27, R20 ;  /* 0x000000141b1b7220 */ /* 0x002fe20000400000 */
[----:B------:R-:W-:Y:S01]  /*0cd0*/  FADD R20, R11, 1 ;  /* 0x3f8000000b147421 */ /* 0x000fe20000000000 */
[----:B------:R-:W-:Y:S01]  /*0ce0*/  FSEL R11, R0, 1, P5 ;  /* 0x3f800000000b7808 */ /* 0x000fe20002800000 */
[----:B------:R-:W1:Y:S01]  /*0cf0*/  MUFU.RCP R9, R9 ;  /* 0x0000000900097308 */ /* 0x000e620000001000 */
[----:B------:R-:W-:Y:S02]  /*0d00*/  FSETP.GT.AND P5, PT, R10, 8.50705917302346158658e+37, PT ;  /* 0x7e8000000a00780b */ /* 0x000fe40003fa4000 */
[----:B------:R-:W-:Y:S01]  /*0d10*/  FSETP.GT.AND P2, PT, R20, 8.50705917302346158658e+37, PT ;  /* 0x7e8000001400780b */ /* 0x000fe20003f44000 */
[----:B------:R-:W-:Y:S01]  /*0d20*/  @P4 FMUL R25, R25, 0.25 ;  /* 0x3e80000019194820 */ /* 0x000fe20000400000 */
[----:B--2---:R-:W-:Y:S01]  /*0d30*/  FMUL R26, R26, R19 ;  /* 0x000000131a1a7220 */ /* 0x004fe20000400000 */
[----:B------:R-:W-:-:S02]  /*0d40*/  FSEL R19, R0, 1, P4 ;  /* 0x3f80000000137808 */ /* 0x000fc40002000000 */
[----:B------:R-:W-:Y:S01]  /*0d50*/  FSETP.GT.AND P4, PT, R23, 8.50705917302346158658e+37, PT ;  /* 0x7e8000001700780b */ /* 0x000fe20003f84000 */
[----:B------:R-:W2:Y:S01]  /*0d60*/  MUFU.RCP R24, R24 ;  /* 0x0000001800187308 */ /* 0x000ea20000001000 */
[C---:B------:R-:W-:Y:S02]  /*0d70*/  FSEL R21, R0.reuse, 1, P5 ;  /* 0x3f80000000157808 */ /* 0x040fe40002800000 */
[----:B------:R-:W-:Y:S02]  /*0d80*/  FSEL R17, R0, 1, P2 ;  /* 0x3f80000000117808 */ /* 0x000fe40001000000 */
[----:B------:R-:W-:Y:S01]  /*0d90*/  @P5 FMUL R10, R10, 0.25 ;  /* 0x3e8000000a0a5820 */ /* 0x000fe20000400000 */
[----:B-1----:R-:W-:Y:S01]  /*0da0*/  FMUL R22, R9, R22 ;  /* 0x0000001609167220 */ /* 0x002fe20000400000 */
[----:B------:R-:W-:Y:S01]  /*0db0*/  @P2 FMUL R20, R20, 0.25 ;  /* 0x3e80000014142820 */ /* 0x000fe20000400000 */
[----:B------:R-:W1:Y:S01]  /*0dc0*/  MUFU.RCP R18, R18 ;  /* 0x0000001200127308 */ /* 0x000e620000001000 */
[----:B------:R-:W-:Y:S01]  /*0dd0*/  FMUL R9, R13, R16 ;  /* 0x000000100d097220 */ /* 0x000fe20000400000 */
[----:B------:R-:W-:-:S02]  /*0de0*/  FSEL R13, R0, 1, P6 ;  /* 0x3f800000000d7808 */ /* 0x000fc40003000000 */
[----:B------:R-:W-:Y:S01]  /*0df0*/  @P4 FMUL R23, R23, 0.25 ;  /* 0x3e80000017174820 */ /* 0x000fe20000400000 */
[----:B--2---:R-:W-:-:S03]  /*0e00*/  FMUL R24, R24, R11 ;  /* 0x0000000b18187220 */ /* 0x004fc60000400000 */
[----:B------:R-:W2:Y:S01]  /*0e10*/  MUFU.RCP R10, R10 ;  /* 0x0000000a000a7308 */ /* 0x000ea20000001000 */
[----:B------:R-:W-:Y:S01]  /*0e20*/  FMUL R11, R15, R26 ;  /* 0x0000001a0f0b7220 */ /* 0x000fe20000400000 */
[C---:B------:R-:W-:Y:S02]  /*0e30*/  FSEL R15, R0.reuse, 1, P3 ;  /* 0x3f800000000f7808 */ /* 0x040fe40001800000 */
[----:B------:R-:W-:Y:S01]  /*0e40*/  FSEL R0, R0, 1, P4 ;  /* 0x3f80000000007808 */ /* 0x000fe20002000000 */
[----:B-1----:R-:W-:-:S03]  /*0e50*/  FMUL R13, R18, R13 ;  /* 0x0000000d120d7220 */ /* 0x002fc60000400000 */
[----:B------:R-:W1:Y:S01]  /*0e60*/  MUFU.RCP R12, R12 ;  /* 0x0000000c000c7308 */ /* 0x000e620000001000 */
[----:B------:R-:W-:Y:S01]  /*0e70*/  FMUL R13, R13, R4 ;  /* 0x000000040d0d7220 */ /* 0x000fe20000400000 */
[----:B--2---:R-:W-:-:S06]  /*0e80*/  FMUL R21, R10, R21 ;  /* 0x000000150a157220 */ /* 0x004fcc0000400000 */
[----:B------:R-:W2:Y:S01]  /*0e90*/  MUFU.RCP R20, R20 ;  /* 0x0000001400147308 */ /* 0x000ea20000001000 */
[----:B------:R-:W-:Y:S01]  /*0ea0*/  FMUL R10, R14, R27 ;  /* 0x0000001b0e0a7220 */ /* 0x000fe20000400000 */
[----:B------:R-:W-:-:S04]  /*0eb0*/  FMUL R4, R13, R22 ;  /* 0x000000160d047220 */ /* 0x000fc80000400000 */
[----:B------:R3:W-:Y:S01]  /*0ec0*/  @!P1 STG.E.128 desc[UR4][R2.64], R8 ;  /* 0x0000000802009986 */ /* 0x0007e2000c101d04 */
[----:B-1----:R-:W-:Y:S01]  /*0ed0*/  FMUL R12, R12, R15 ;  /* 0x0000000f0c0c7220 */ /* 0x002fe20000400000 */
[----:B------:R-:W1:Y:S03]  /*0ee0*/  MUFU.RCP R23, R23 ;  /* 0x0000001700177308 */ /* 0x000e660000001000 */
[----:B------:R-:W-:Y:S01]  /*0ef0*/  FMUL R5, R12, R5 ;  /* 0x000000050c057220 */ /* 0x000fe20000400000 */
[----:B--2---:R-:W-:-:S04]  /*0f00*/  FMUL R17, R20, R17 ;  /* 0x0000001114117220 */ /* 0x004fc80000400000 */
[----:B------:R-:W2:Y:S01]  /*0f10*/  MUFU.RCP R28, R25 ;  /* 0x00000019001c7308 */ /* 0x000ea20000001000 */
[----:B------:R-:W-:Y:S01]  /*0f20*/  FMUL R5, R5, R24 ;  /* 0x0000001805057220 */ /* 0x000fe20000400000 */
[----:B------:R-:W-:Y:S01]  /*0f30*/  FMUL R6, R17, R6 ;  /* 0x0000000611067220 */ /* 0x000fe20000400000 */
[----:B-1----:R-:W-:-:S04]  /*0f40*/  FMUL R0, R23, R0 ;  /* 0x0000000017007220 */ /* 0x002fc80000400000 */
[----:B------:R-:W-:Y:S01]  /*0f50*/  FMUL R0, R0, R7 ;  /* 0x0000000700007220 */ /* 0x000fe20000400000 */
[----:B--2---:R-:W-:-:S03]  /*0f60*/  FMUL R19, R28, R19 ;  /* 0x000000131c137220 */ /* 0x004fc60000400000 */
[----:B------:R-:W-:Y:S01]  /*0f70*/  FMUL R7, R0, R21 ;  /* 0x0000001500077220 */ /* 0x000fe20000400000 */
[----:B------:R-:W-:Y:S01]  /*0f80*/  FMUL R6, R6, R19 ;  /* 0x0000001306067220 */ /* 0x000fe20000400000 */
[----:B---3--:R-:W-:Y:S06]  /*0f90*/  @P0 EXIT ;  /* 0x000000000000094d */ /* 0x008fec0003800000 */
[----:B------:R-:W-:Y:S01]  /*0fa0*/  STG.E.128 desc[UR4][R2.64+0x800], R4 ;  /* 0x0008000402007986 */ /* 0x000fe2000c101d04 */
[----:B------:R-:W-:Y:S05]  /*0fb0*/  EXIT ;  /* 0x000000000000794d */ /* 0x000fea0003800000 */
.L_x_0:
[----:B------:R-:W-:-:S00]  /*0fc0*/  BRA `(.L_x_0) ;  /* 0xfffffffc00fc7947 */ /* 0x000fc0000383ffff */
[----:B------:R-:W-:-:S00]  /*0fd0*/  NOP ;  /* 0x0000000000007918 */ /* 0x000fc00000000000 */
        /* <DEDUP_REMOVED lines=10> */
.L_x_1:


//--------------------- .nv.constant0.triton_poi_fused_mul_sigmoid_36 --------------------------
	.section	.nv.constant0.triton_poi_fused_mul_sigmoid_36,"a",@progbits
	.sectionflags	@""
	.align	4
.nv.constant0.triton_poi_fused_mul_sigmoid_36:
	.zero		548
